	.headerflags	@"EF_CUDA_TEXMODE_UNIFIED EF_CUDA_64BIT_ADDRESS EF_CUDA_SM86 EF_CUDA_VIRTUAL_SM(EF_CUDA_SM86)"
	.elftype	@"ET_EXEC"


//--------------------- .nv.info                  --------------------------
	.section	.nv.info,"",@"SHT_CUDA_INFO"
	.align	4


	//----- nvinfo : EIATTR_REGCOUNT
	.align		4
        /*0000*/ 	.byte	0x04, 0x2f
        /*0002*/ 	.short	(.L_1 - .L_0)
	.align		4
.L_0:
        /*0004*/ 	.word	index@(_Z15flush_l2_kernelILi128EEvPKiPi)
        /*0008*/ 	.word	0x00000028


	//----- nvinfo : EIATTR_MAX_STACK_SIZE
	.align		4
.L_1:
        /*000c*/ 	.byte	0x04, 0x23
        /*000e*/ 	.short	(.L_3 - .L_2)
	.align		4
.L_2:
        /*0010*/ 	.word	index@(_Z15flush_l2_kernelILi128EEvPKiPi)
        /*0014*/ 	.word	0x00000000


	//----- nvinfo : EIATTR_MIN_STACK_SIZE
	.align		4
.L_3:
        /*0018*/ 	.byte	0x04, 0x12
        /*001a*/ 	.short	(.L_5 - .L_4)
	.align		4
.L_4:
        /*001c*/ 	.word	index@(_Z15flush_l2_kernelILi128EEvPKiPi)
        /*0020*/ 	.word	0x00000000


	//----- nvinfo : EIATTR_FRAME_SIZE
	.align		4
.L_5:
        /*0024*/ 	.byte	0x04, 0x11
        /*0026*/ 	.short	(.L_7 - .L_6)
	.align		4
.L_6:
        /*0028*/ 	.word	index@(_Z15flush_l2_kernelILi128EEvPKiPi)
        /*002c*/ 	.word	0x00000000


	//----- nvinfo : EIATTR_REGCOUNT
	.align		4
.L_7:
        /*0030*/ 	.byte	0x04, 0x2f
        /*0032*/ 	.short	(.L_9 - .L_8)
	.align		4
.L_8:
        /*0034*/ 	.word	index@(_Z26gloMem_latency_test_kernelPjS_PPvS1_)
        /*0038*/ 	.word	0x00000012


	//----- nvinfo : EIATTR_MAX_STACK_SIZE
	.align		4
.L_9:
        /*003c*/ 	.byte	0x04, 0x23
        /*003e*/ 	.short	(.L_11 - .L_10)
	.align		4
.L_10:
        /*0040*/ 	.word	index@(_Z26gloMem_latency_test_kernelPjS_PPvS1_)
        /*0044*/ 	.word	0x00000000


	//----- nvinfo : EIATTR_MIN_STACK_SIZE
	.align		4
.L_11:
        /*0048*/ 	.byte	0x04, 0x12
        /*004a*/ 	.short	(.L_13 - .L_12)
	.align		4
.L_12:
        /*004c*/ 	.word	index@(_Z26gloMem_latency_test_kernelPjS_PPvS1_)
        /*0050*/ 	.word	0x00000000


	//----- nvinfo : EIATTR_FRAME_SIZE
	.align		4
.L_13:
        /*0054*/ 	.byte	0x04, 0x11
        /*0056*/ 	.short	(.L_15 - .L_14)
	.align		4
.L_14:
        /*0058*/ 	.word	index@(_Z26gloMem_latency_test_kernelPjS_PPvS1_)
        /*005c*/ 	.word	0x00000000
.L_15:


//--------------------- .nv.info._Z26gloMem_latency_test_kernelPjS_PPvS1_ --------------------------
	.section	.nv.info._Z26gloMem_latency_test_kernelPjS_PPvS1_,"",@"SHT_CUDA_INFO"
	.align	4


	//----- nvinfo : EIATTR_CUDA_API_VERSION
	.align		4
        /*0000*/ 	.byte	0x04, 0x37
        /*0002*/ 	.short	(.L_17 - .L_16)
.L_16:
        /*0004*/ 	.word	0x00000079


	//----- nvinfo : EIATTR_SW2861232_WAR
	.align		4
.L_17:
        /*0008*/ 	.byte	0x01, 0x35
	.zero		2


	//----- nvinfo : EIATTR_PARAM_CBANK
	.align		4
        /*000c*/ 	.byte	0x04, 0x0a
        /*000e*/ 	.short	(.L_19 - .L_18)
	.align		4
.L_18:
        /*0010*/ 	.word	index@(.nv.constant0._Z26gloMem_latency_test_kernelPjS_PPvS1_)
        /*0014*/ 	.short	0x0160
        /*0016*/ 	.short	0x0020


	//----- nvinfo : EIATTR_CBANK_PARAM_SIZE
	.align		4
.L_19:
        /*0018*/ 	.byte	0x03, 0x19
        /*001a*/ 	.short	0x0020


	//----- nvinfo : EIATTR_KPARAM_INFO
	.align		4
        /*001c*/ 	.byte	0x04, 0x17
        /*001e*/ 	.short	(.L_21 - .L_20)
.L_20:
        /*0020*/ 	.word	0x00000000
        /*0024*/ 	.short	0x0003
        /*0026*/ 	.short	0x0018
        /*0028*/ 	.byte	0x00, 0xf0, 0x21, 0x00


	//----- nvinfo : EIATTR_KPARAM_INFO
	.align		4
.L_21:
        /*002c*/ 	.byte	0x04, 0x17
        /*002e*/ 	.short	(.L_23 - .L_22)
.L_22:
        /*0030*/ 	.word	0x00000000
        /*0034*/ 	.short	0x0002
        /*0036*/ 	.short	0x0010
        /*0038*/ 	.byte	0x00, 0xf0, 0x21, 0x00


	//----- nvinfo : EIATTR_KPARAM_INFO
	.align		4
.L_23:
        /*003c*/ 	.byte	0x04, 0x17
        /*003e*/ 	.short	(.L_25 - .L_24)
.L_24:
        /*0040*/ 	.word	0x00000000
        /*0044*/ 	.short	0x0001
        /*0046*/ 	.short	0x0008
        /*0048*/ 	.byte	0x00, 0xf0, 0x21, 0x00


	//----- nvinfo : EIATTR_KPARAM_INFO
	.align		4
.L_25:
        /*004c*/ 	.byte	0x04, 0x17
        /*004e*/ 	.short	(.L_27 - .L_26)
.L_26:
        /*0050*/ 	.word	0x00000000
        /*0054*/ 	.short	0x0000
        /*0056*/ 	.short	0x0000
        /*0058*/ 	.byte	0x00, 0xf0, 0x21, 0x00


	//----- nvinfo : EIATTR_MAXREG_COUNT
	.align		4
.L_27:
        /*005c*/ 	.byte	0x03, 0x1b
        /*005e*/ 	.short	0x00ff


	//----- nvinfo : EIATTR_EXIT_INSTR_OFFSETS
	.align		4
        /*0060*/ 	.byte	0x04, 0x1c
        /*0062*/ 	.short	(.L_29 - .L_28)


	//   ....[0]....
.L_28:
        /*0064*/ 	.word	0x000001a0


	//   ....[1]....
        /*0068*/ 	.word	0x000001e0
.L_29:


//--------------------- .nv.info._Z15flush_l2_kernelILi128EEvPKiPi --------------------------
	.section	.nv.info._Z15flush_l2_kernelILi128EEvPKiPi,"",@"SHT_CUDA_INFO"
	.align	4


	//----- nvinfo : EIATTR_CUDA_API_VERSION
	.align		4
        /*0000*/ 	.byte	0x04, 0x37
        /*0002*/ 	.short	(.L_31 - .L_30)
.L_30:
        /*0004*/ 	.word	0x00000079


	//----- nvinfo : EIATTR_SW2861232_WAR
	.align		4
.L_31:
        /*0008*/ 	.byte	0x01, 0x35
	.zero		2


	//----- nvinfo : EIATTR_PARAM_CBANK
	.align		4
        /*000c*/ 	.byte	0x04, 0x0a
        /*000e*/ 	.short	(.L_33 - .L_32)
	.align		4
.L_32:
        /*0010*/ 	.word	index@(.nv.constant0._Z15flush_l2_kernelILi128EEvPKiPi)
        /*0014*/ 	.short	0x0160
        /*0016*/ 	.short	0x0010


	//----- nvinfo : EIATTR_CBANK_PARAM_SIZE
	.align		4
.L_33:
        /*0018*/ 	.byte	0x03, 0x19
        /*001a*/ 	.short	0x0010


	//----- nvinfo : EIATTR_KPARAM_INFO
	.align		4
        /*001c*/ 	.byte	0x04, 0x17
        /*001e*/ 	.short	(.L_35 - .L_34)
.L_34:
        /*0020*/ 	.word	0x00000000
        /*0024*/ 	.short	0x0001
        /*0026*/ 	.short	0x0008
        /*0028*/ 	.byte	0x00, 0xf0, 0x21, 0x00


	//----- nvinfo : EIATTR_KPARAM_INFO
	.align		4
.L_35:
        /*002c*/ 	.byte	0x04, 0x17
        /*002e*/ 	.short	(.L_37 - .L_36)
.L_36:
        /*0030*/ 	.word	0x00000000
        /*0034*/ 	.short	0x0000
        /*0036*/ 	.short	0x0000
        /*0038*/ 	.byte	0x00, 0xf0, 0x21, 0x00


	//----- nvinfo : EIATTR_MAXREG_COUNT
	.align		4
.L_37:
        /*003c*/ 	.byte	0x03, 0x1b
        /*003e*/ 	.short	0x00ff


	//----- nvinfo : EIATTR_EXIT_INSTR_OFFSETS
	.align		4
        /*0040*/ 	.byte	0x04, 0x1c
        /*0042*/ 	.short	(.L_39 - .L_38)


	//   ....[0]....
.L_38:
        /*0044*/ 	.word	0x00000990


	//   ....[1]....
        /*0048*/ 	.word	0x000009d0
.L_39:


//--------------------- .nv.constant0._Z26gloMem_latency_test_kernelPjS_PPvS1_ --------------------------
	.section	.nv.constant0._Z26gloMem_latency_test_kernelPjS_PPvS1_,"a",@progbits
	.align	4
.nv.constant0._Z26gloMem_latency_test_kernelPjS_PPvS1_:
	.zero		384


//--------------------- .nv.constant0._Z15flush_l2_kernelILi128EEvPKiPi --------------------------
	.section	.nv.constant0._Z15flush_l2_kernelILi128EEvPKiPi,"a",@progbits
	.align	4
.nv.constant0._Z15flush_l2_kernelILi128EEvPKiPi:
	.zero		368


//--------------------- .text._Z26gloMem_latency_test_kernelPjS_PPvS1_ --------------------------
	.section	.text._Z26gloMem_latency_test_kernelPjS_PPvS1_,"ax",@progbits
	.sectionflags	@"SHF_BARRIERS=1"
	.sectioninfo	@"SHI_REGISTERS=18"
	.align	128
        .global         _Z26gloMem_latency_test_kernelPjS_PPvS1_
        .type           _Z26gloMem_latency_test_kernelPjS_PPvS1_,@function
        .size           _Z26gloMem_latency_test_kernelPjS_PPvS1_,(.L_x_2 - _Z26gloMem_latency_test_kernelPjS_PPvS1_)
        .other          _Z26gloMem_latency_test_kernelPjS_PPvS1_,@"STO_CUDA_ENTRY STV_DEFAULT"
_Z26gloMem_latency_test_kernelPjS_PPvS1_:
.text._Z26gloMem_latency_test_kernelPjS_PPvS1_:
[----:B------:R-:W-:-:S02]  /*0000*/  IMAD.MOV.U32 R1, RZ, RZ, c[0x0][0x28] ;  /* 0x00000a00ff017624 */ /* 0x000fc400078e00ff */
[----:B------:R-:W0:Y:S01]  /*0010*/  S2R R0, SR_TID.X ;  /* 0x0000000000007919 */ /* 0x000e220000002100 */
[----:B------:R-:W-:Y:S01]  /*0020*/  MOV R3, 0x8 ;  /* 0x0000000800037802 */ /* 0x000fe20000000f00 */
[----:B------:R-:W-:-:S04]  /*0030*/  ULDC.64 UR4, c[0x0][0x118] ;  /* 0x0000460000047ab9 */ /* 0x000fc80000000a00 */
[----:B0-----:R-:W-:-:S06]  /*0040*/  IMAD.WIDE R2, R0, R3, c[0x0][0x178] ;  /* 0x00005e0000027625 */ /* 0x001fcc00078e0203 */
[----:B------:R-:W5:Y:S04]  /*0050*/  LDG.E.64.STRONG.SM R2, [R2.64] ;  /* 0x0000000402027981 */ /* 0x000f68000c1ebb00 */
[----:B------:R-:W-:Y:S06]  /*0060*/  BAR.SYNC 0x0 ;  /* 0x0000000000007b1d */ /* 0x000fec0000000000 */
[----:B------:R-:W-:-:S02]  /*0070*/  CS2R.32 R15, SR_CLOCKLO ;  /* 0x00000000000f7805 */ /* 0x000fc40000005000 */
[----:B-----5:R-:W2:Y:S04]  /*0080*/  LDG.E.64.STRONG.SM R2, [R2.64] ;  /* 0x0000000402027981 */ /* 0x020ea8000c1ebb00 */
[----:B--2---:R-:W2:Y:S04]  /*0090*/  LDG.E.64.STRONG.SM R4, [R2.64] ;  /* 0x0000000402047981 */ /* 0x004ea8000c1ebb00 */
[----:B--2---:R-:W2:Y:S04]  /*00a0*/  LDG.E.64.STRONG.SM R4, [R4.64] ;  /* 0x0000000404047981 */ /* 0x004ea8000c1ebb00 */
[----:B--2---:R-:W2:Y:S04]  /*00b0*/  LDG.E.64.STRONG.SM R6, [R4.64] ;  /* 0x0000000404067981 */ /* 0x004ea8000c1ebb00 */
[----:B--2---:R-:W2:Y:S04]  /*00c0*/  LDG.E.64.STRONG.SM R6, [R6.64] ;  /* 0x0000000406067981 */ /* 0x004ea8000c1ebb00 */
[----:B--2---:R-:W2:Y:S04]  /*00d0*/  LDG.E.64.STRONG.SM R8, [R6.64] ;  /* 0x0000000406087981 */ /* 0x004ea8000c1ebb00 */
[----:B--2---:R-:W2:Y:S04]  /*00e0*/  LDG.E.64.STRONG.SM R8, [R8.64] ;  /* 0x0000000408087981 */ /* 0x004ea8000c1ebb00 */
[----:B--2---:R-:W2:Y:S04]  /*00f0*/  LDG.E.64.STRONG.SM R10, [R8.64] ;  /* 0x00000004080a7981 */ /* 0x004ea8000c1ebb00 */
[----:B--2---:R-:W2:Y:S04]  /*0100*/  LDG.E.64.STRONG.SM R10, [R10.64] ;  /* 0x000000040a0a7981 */ /* 0x004ea8000c1ebb00 */
[----:B--2---:R0:W5:Y:S02]  /*0110*/  LDG.E.64.STRONG.SM R12, [R10.64] ;  /* 0x000000040a0c7981 */ /* 0x004164000c1ebb00 */
[----:B------:R-:W-:-:S02]  /*0120*/  CS2R.32 R7, SR_CLOCKLO ;  /* 0x0000000000077805 */ /* 0x000fc40000005000 */
[----:B-----5:R-:W-:Y:S01]  /*0130*/  ISETP.NE.U32.AND P0, PT, R12, RZ, PT ;  /* 0x000000ff0c00720c */ /* 0x020fe20003f05070 */
[----:B------:R-:W-:-:S03]  /*0140*/  IMAD.MOV.U32 R5, RZ, RZ, 0x4 ;  /* 0x00000004ff057424 */ /* 0x000fc600078e00ff */
[----:B------:R-:W-:Y:S01]  /*0150*/  ISETP.NE.AND.EX P0, PT, R13, RZ, PT, P0 ;  /* 0x000000ff0d00720c */ /* 0x000fe20003f05300 */
[----:B------:R-:W-:-:S04]  /*0160*/  IMAD.WIDE R2, R0, R5, c[0x0][0x160] ;  /* 0x0000580000027625 */ /* 0x000fc800078e0205 */
[----:B------:R-:W-:Y:S01]  /*0170*/  IMAD.WIDE R4, R0, R5, c[0x0][0x168] ;  /* 0x00005a0000047625 */ /* 0x000fe200078e0205 */
[----:B------:R1:W-:Y:S04]  /*0180*/  STG.E [R2.64], R15 ;  /* 0x0000000f02007986 */ /* 0x0003e8000c101904 */
[----:B------:R1:W-:Y:S03]  /*0190*/  STG.E [R4.64], R7 ;  /* 0x0000000704007986 */ /* 0x0003e6000c101904 */
[----:B------:R-:W-:Y:S05]  /*01a0*/  @P0 EXIT ;  /* 0x000000000000094d */ /* 0x000fea0003800000 */
[----:B-1----:R-:W-:Y:S01]  /*01b0*/  MOV R2, c[0x0][0x170] ;  /* 0x00005c0000027a02 */ /* 0x002fe20000000f00 */
[----:B------:R-:W-:-:S05]  /*01c0*/  IMAD.MOV.U32 R3, RZ, RZ, c[0x0][0x174] ;  /* 0x00005d00ff037624 */ /* 0x000fca00078e00ff */
[----:B------:R-:W-:Y:S01]  /*01d0*/  STG.E.64 [R2.64], RZ ;  /* 0x000000ff02007986 */ /* 0x000fe2000c101b04 */
[----:B------:R-:W-:Y:S05]  /*01e0*/  EXIT ;  /* 0x000000000000794d */ /* 0x000fea0003800000 */
.L_x_0:
[----:B------:R-:W-:-:S00]  /*01f0*/  BRA `(.L_x_0) ;  /* 0xfffffff000007947 */ /* 0x000fc0000383ffff */
[----:B------:R-:W-:-:S00]  /*0200*/  NOP ;  /* 0x0000000000007918 */ /* 0x000fc00000000000 */
[----:B------:R-:W-:-:S00]  /*0210*/  NOP ;  /* 0x0000000000007918 */ /* 0x000fc00000000000 */
[----:B------:R-:W-:-:S00]  /*0220*/  NOP ;  /* 0x0000000000007918 */ /* 0x000fc00000000000 */
[----:B------:R-:W-:-:S00]  /*0230*/  NOP ;  /* 0x0000000000007918 */ /* 0x000fc00000000000 */
[----:B------:R-:W-:-:S00]  /*0240*/  NOP ;  /* 0x0000000000007918 */ /* 0x000fc00000000000 */
[----:B------:R-:W-:-:S00]  /*0250*/  NOP ;  /* 0x0000000000007918 */ /* 0x000fc00000000000 */
[----:B------:R-:W-:-:S00]  /*0260*/  NOP ;  /* 0x0000000000007918 */ /* 0x000fc00000000000 */
[----:B------:R-:W-:-:S00]  /*0270*/  NOP ;  /* 0x0000000000007918 */ /* 0x000fc00000000000 */
.L_x_2:


//--------------------- .text._Z15flush_l2_kernelILi128EEvPKiPi --------------------------
	.section	.text._Z15flush_l2_kernelILi128EEvPKiPi,"ax",@progbits
	.sectioninfo	@"SHI_REGISTERS=40"
	.align	128
        .global         _Z15flush_l2_kernelILi128EEvPKiPi
        .type           _Z15flush_l2_kernelILi128EEvPKiPi,@function
        .size           _Z15flush_l2_kernelILi128EEvPKiPi,(.L_x_3 - _Z15flush_l2_kernelILi128EEvPKiPi)
        .other          _Z15flush_l2_kernelILi128EEvPKiPi,@"STO_CUDA_ENTRY STV_DEFAULT"
_Z15flush_l2_kernelILi128EEvPKiPi:
.text._Z15flush_l2_kernelILi128EEvPKiPi:
[----:B------:R-:W-:-:S02]  /*0000*/  IMAD.MOV.U32 R1, RZ, RZ, c[0x0][0x28] ;  /* 0x00000a00ff017624 */ /* 0x000fc400078e00ff */
[----:B------:R-:W0:Y:S01]  /*0010*/  S2R R37, SR_TID.X ;  /* 0x0000000000257919 */ /* 0x000e220000002100 */
[----:B------:R-:W-:-:S03]  /*0020*/  ULDC.64 UR4, c[0x0][0x118] ;  /* 0x0000460000047ab9 */ /* 0x000fc60000000a00 */
[----:B------:R-:W1:Y:S01]  /*0030*/  S2R R20, SR_CTAID.X ;  /* 0x0000000000147919 */ /* 0x000e620000002500 */
[C---:B0-----:R-:W-:Y:S02]  /*0040*/  LOP3.LUT R25, R37.reuse, 0xffffffe0, RZ, 0xc0, !PT ;  /* 0xffffffe025197812 */ /* 0x041fe400078ec0ff */
[----:B------:R-:W-:Y:S02]  /*0050*/  LOP3.LUT R21, R37, 0x1f, RZ, 0xc0, !PT ;  /* 0x0000001f25157812 */ /* 0x000fe400078ec0ff */
[----:B-1----:R-:W-:-:S04]  /*0060*/  LEA R20, P0, R20, R25, 0x7 ;  /* 0x0000001914147211 */ /* 0x002fc800078038ff */
[C---:B------:R-:W-:Y:S02]  /*0070*/  LOP3.LUT R6, R20.reuse, 0x1f, R37, 0xf8, !PT ;  /* 0x0000001f14067812 */ /* 0x040fe400078ef825 */
[----:B------:R-:W-:Y:S02]  /*0080*/  LEA.HI.X.SX32 R25, R25, RZ, 0x1, P0 ;  /* 0x000000ff19197211 */ /* 0x000fe400000f0eff */
[--C-:B------:R-:W-:Y:S02]  /*0090*/  LOP3.LUT R0, R20, 0x1, R21.reuse, 0xf6, !PT ;  /* 0x0000000114007812 */ /* 0x100fe400078ef615 */
[----:B------:R-:W-:Y:S02]  /*00a0*/  LEA R2, P1, R6, c[0x0][0x160], 0x2 ;  /* 0x0000580006027a11 */ /* 0x000fe400078210ff */
[----:B------:R-:W-:Y:S02]  /*00b0*/  LOP3.LUT R10, R20, 0x2, R21, 0xf6, !PT ;  /* 0x00000002140a7812 */ /* 0x000fe400078ef615 */
[----:B------:R-:W-:-:S02]  /*00c0*/  LEA R4, P0, R0, c[0x0][0x160], 0x2 ;  /* 0x0000580000047a11 */ /* 0x000fc400078010ff */
[----:B------:R-:W-:Y:S02]  /*00d0*/  LEA.HI.X R3, R6, c[0x0][0x164], R25, 0x2, P1 ;  /* 0x0000590006037a11 */ /* 0x000fe400008f1419 */
[--C-:B------:R-:W-:Y:S02]  /*00e0*/  LOP3.LUT R8, R20, 0x3, R21.reuse, 0xf6, !PT ;  /* 0x0000000314087812 */ /* 0x100fe400078ef615 */
[----:B------:R-:W-:Y:S02]  /*00f0*/  LEA R6, P1, R10, c[0x0][0x160], 0x2 ;  /* 0x000058000a067a11 */ /* 0x000fe400078210ff */
[----:B------:R-:W-:Y:S02]  /*0100*/  LOP3.LUT R16, R20, 0x4, R21, 0xf6, !PT ;  /* 0x0000000414107812 */ /* 0x000fe400078ef615 */
[--C-:B------:R-:W-:Y:S02]  /*0110*/  LEA.HI.X R5, R0, c[0x0][0x164], R25.reuse, 0x2, P0 ;  /* 0x0000590000057a11 */ /* 0x100fe400000f1419 */
[----:B------:R-:W-:Y:S01]  /*0120*/  LEA R12, P0, R8, c[0x0][0x160], 0x2 ;  /* 0x00005800080c7a11 */ /* 0x000fe200078010ff */
[----:B------:R0:W2:Y:S01]  /*0130*/  LDG.E.STRONG.GPU R0, [R2.64] ;  /* 0x0000000402007981 */ /* 0x0000a2000c1ef900 */
[----:B------:R-:W-:-:S02]  /*0140*/  LEA.HI.X R7, R10, c[0x0][0x164], R25, 0x2, P1 ;  /* 0x000059000a077a11 */ /* 0x000fc400008f1419 */
[--C-:B------:R-:W-:Y:S01]  /*0150*/  LOP3.LUT R10, R20, 0x5, R21.reuse, 0xf6, !PT ;  /* 0x00000005140a7812 */ /* 0x100fe200078ef615 */
[----:B------:R1:W2:Y:S01]  /*0160*/  LDG.E.STRONG.GPU R36, [R4.64] ;  /* 0x0000000404247981 */ /* 0x0002a2000c1ef900 */
[----:B------:R-:W-:Y:S02]  /*0170*/  LEA R14, P1, R16, c[0x0][0x160], 0x2 ;  /* 0x00005800100e7a11 */ /* 0x000fe400078210ff */
[----:B------:R-:W-:Y:S01]  /*0180*/  LOP3.LUT R18, R20, 0x6, R21, 0xf6, !PT ;  /* 0x0000000614127812 */ /* 0x000fe200078ef615 */
[----:B------:R3:W2:Y:S01]  /*0190*/  LDG.E.STRONG.GPU R35, [R6.64] ;  /* 0x0000000406237981 */ /* 0x0006a2000c1ef900 */
[--C-:B------:R-:W-:Y:S02]  /*01a0*/  LEA.HI.X R13, R8, c[0x0][0x164], R25.reuse, 0x2, P0 ;  /* 0x00005900080d7a11 */ /* 0x100fe400000f1419 */
[----:B------:R-:W-:Y:S02]  /*01b0*/  LEA R8, P0, R10, c[0x0][0x160], 0x2 ;  /* 0x000058000a087a11 */ /* 0x000fe400078010ff */
[----:B------:R-:W-:Y:S01]  /*01c0*/  LEA.HI.X R15, R16, c[0x0][0x164], R25, 0x2, P1 ;  /* 0x00005900100f7a11 */ /* 0x000fe200008f1419 */
[----:B------:R4:W5:Y:S01]  /*01d0*/  LDG.E.STRONG.GPU R34, [R12.64] ;  /* 0x000000040c227981 */ /* 0x000962000c1ef900 */
[----:B------:R-:W-:-:S02]  /*01e0*/  LOP3.LUT R22, R20, 0x7, R21, 0xf6, !PT ;  /* 0x0000000714167812 */ /* 0x000fc400078ef615 */
[----:B0-----:R-:W-:Y:S01]  /*01f0*/  LEA R2, P1, R18, c[0x0][0x160], 0x2 ;  /* 0x0000580012027a11 */ /* 0x001fe200078210ff */
[----:B------:R0:W5:Y:S01]  /*0200*/  LDG.E.STRONG.GPU R33, [R14.64] ;  /* 0x000000040e217981 */ /* 0x000162000c1ef900 */
[----:B------:R-:W-:Y:S02]  /*0210*/  LOP3.LUT R16, R20, 0x8, R21, 0xf6, !PT ;  /* 0x0000000814107812 */ /* 0x000fe400078ef615 */
[--C-:B------:R-:W-:Y:S02]  /*0220*/  LEA.HI.X R9, R10, c[0x0][0x164], R25.reuse, 0x2, P0 ;  /* 0x000059000a097a11 */ /* 0x100fe400000f1419 */
[----:B------:R-:W-:Y:S02]  /*0230*/  LEA R10, P0, R22, c[0x0][0x160], 0x2 ;  /* 0x00005800160a7a11 */ /* 0x000fe400078010ff */
[----:B------:R-:W-:Y:S01]  /*0240*/  LEA.HI.X R3, R18, c[0x0][0x164], R25, 0x2, P1 ;  /* 0x0000590012037a11 */ /* 0x000fe200008f1419 */
[----:B------:R0:W5:Y:S01]  /*0250*/  LDG.E.STRONG.GPU R32, [R8.64] ;  /* 0x0000000408207981 */ /* 0x000162000c1ef900 */
[----:B------:R-:W-:-:S02]  /*0260*/  LOP3.LUT R18, R20, 0x9, R21, 0xf6, !PT ;  /* 0x0000000914127812 */ /* 0x000fc400078ef615 */
[----:B-1----:R-:W-:Y:S01]  /*0270*/  LEA R4, P1, R16, c[0x0][0x160], 0x2 ;  /* 0x0000580010047a11 */ /* 0x002fe200078210ff */
[----:B------:R1:W5:Y:S01]  /*0280*/  LDG.E.STRONG.GPU R31, [R2.64] ;  /* 0x00000004021f7981 */ /* 0x000362000c1ef900 */
[----:B------:R-:W-:Y:S02]  /*0290*/  LEA.HI.X R11, R22, c[0x0][0x164], R25, 0x2, P0 ;  /* 0x00005900160b7a11 */ /* 0x000fe400000f1419 */
[----:B------:R-:W-:Y:S02]  /*02a0*/  LOP3.LUT R22, R20, 0xa, R21, 0xf6, !PT ;  /* 0x0000000a14167812 */ /* 0x000fe400078ef615 */
[----:B---3--:R-:W-:Y:S01]  /*02b0*/  LEA R6, P0, R18, c[0x0][0x160], 0x2 ;  /* 0x0000580012067a11 */ /* 0x008fe200078010ff */
[----:B------:R3:W5:Y:S01]  /*02c0*/  LDG.E.STRONG.GPU R30, [R10.64] ;  /* 0x000000040a1e7981 */ /* 0x000762000c1ef900 */
[----:B------:R-:W-:Y:S02]  /*02d0*/  LEA.HI.X R5, R16, c[0x0][0x164], R25, 0x2, P1 ;  /* 0x0000590010057a11 */ /* 0x000fe400008f1419 */
[----:B------:R-:W-:-:S02]  /*02e0*/  LOP3.LUT R16, R20, 0xb, R21, 0xf6, !PT ;  /* 0x0000000b14107812 */ /* 0x000fc400078ef615 */
[----:B----4-:R-:W-:Y:S01]  /*02f0*/  LEA R12, P1, R22, c[0x0][0x160], 0x2 ;  /* 0x00005800160c7a11 */ /* 0x010fe200078210ff */
[----:B------:R4:W5:Y:S01]  /*0300*/  LDG.E.STRONG.GPU R29, [R4.64] ;  /* 0x00000004041d7981 */ /* 0x000962000c1ef900 */
[----:B------:R-:W-:Y:S02]  /*0310*/  LEA.HI.X R7, R18, c[0x0][0x164], R25, 0x2, P0 ;  /* 0x0000590012077a11 */ /* 0x000fe400000f1419 */
[--C-:B------:R-:W-:Y:S02]  /*0320*/  LOP3.LUT R18, R20, 0xc, R21.reuse, 0xf6, !PT ;  /* 0x0000000c14127812 */ /* 0x100fe400078ef615 */
[----:B0-----:R-:W-:Y:S01]  /*0330*/  LEA R8, P0, R16, c[0x0][0x160], 0x2 ;  /* 0x0000580010087a11 */ /* 0x001fe200078010ff */
[----:B------:R0:W5:Y:S01]  /*0340*/  LDG.E.STRONG.GPU R28, [R6.64] ;  /* 0x00000004061c7981 */ /* 0x000162000c1ef900 */
[----:B------:R-:W-:Y:S02]  /*0350*/  LOP3.LUT R14, R20, 0xd, R21, 0xf6, !PT ;  /* 0x0000000d140e7812 */ /* 0x000fe400078ef615 */
[----:B------:R-:W-:-:S02]  /*0360*/  LEA.HI.X R13, R22, c[0x0][0x164], R25, 0x2, P1 ;  /* 0x00005900160d7a11 */ /* 0x000fc400008f1419 */
[----:B-1----:R-:W-:Y:S02]  /*0370*/  LEA R2, P1, R18, c[0x0][0x160], 0x2 ;  /* 0x0000580012027a11 */ /* 0x002fe400078210ff */
[----:B------:R-:W-:Y:S01]  /*0380*/  LEA.HI.X R9, R16, c[0x0][0x164], R25, 0x2, P0 ;  /* 0x0000590010097a11 */ /* 0x000fe200000f1419 */
[----:B------:R1:W5:Y:S01]  /*0390*/  LDG.E.STRONG.GPU R27, [R12.64] ;  /* 0x000000040c1b7981 */ /* 0x000362000c1ef900 */
[--C-:B------:R-:W-:Y:S02]  /*03a0*/  LOP3.LUT R16, R20, 0xe, R21.reuse, 0xf6, !PT ;  /* 0x0000000e14107812 */ /* 0x100fe400078ef615 */
[----:B---3--:R-:W-:Y:S01]  /*03b0*/  LEA R10, P0, R14, c[0x0][0x160], 0x2 ;  /* 0x000058000e0a7a11 */ /* 0x008fe200078010ff */
[----:B------:R3:W5:Y:S01]  /*03c0*/  LDG.E.STRONG.GPU R26, [R8.64] ;  /* 0x00000004081a7981 */ /* 0x000762000c1ef900 */
[----:B------:R-:W-:Y:S02]  /*03d0*/  LOP3.LUT R24, R20, 0xf, R21, 0xf6, !PT ;  /* 0x0000000f14187812 */ /* 0x000fe400078ef615 */
[----:B------:R-:W-:-:S02]  /*03e0*/  LEA.HI.X R3, R18, c[0x0][0x164], R25, 0x2, P1 ;  /* 0x0000590012037a11 */ /* 0x000fc400008f1419 */
[----:B----4-:R-:W-:Y:S02]  /*03f0*/  LEA R4, P1, R16, c[0x0][0x160], 0x2 ;  /* 0x0000580010047a11 */ /* 0x010fe400078210ff */
[----:B------:R-:W-:Y:S01]  /*0400*/  LEA.HI.X R11, R14, c[0x0][0x164], R25, 0x2, P0 ;  /* 0x000059000e0b7a11 */ /* 0x000fe200000f1419 */
[----:B------:R4:W5:Y:S01]  /*0410*/  LDG.E.STRONG.GPU R17, [R2.64] ;  /* 0x0000000402117981 */ /* 0x000962000c1ef900 */
[--C-:B------:R-:W-:Y:S02]  /*0420*/  LOP3.LUT R14, R20, 0x10, R21.reuse, 0xf6, !PT ;  /* 0x00000010140e7812 */ /* 0x100fe400078ef615 */
[----:B0-----:R-:W-:Y:S02]  /*0430*/  LEA R6, P0, R24, c[0x0][0x160], 0x2 ;  /* 0x0000580018067a11 */ /* 0x001fe400078010ff */
[----:B------:R-:W-:Y:S02]  /*0440*/  LOP3.LUT R18, R20, 0x11, R21, 0xf6, !PT ;  /* 0x0000001114127812 */ /* 0x000fe400078ef615 */
[----:B------:R-:W-:-:S02]  /*0450*/  LEA.HI.X R5, R16, c[0x0][0x164], R25, 0x2, P1 ;  /* 0x0000590010057a11 */ /* 0x000fc400008f1419 */
[----:B------:R-:W-:Y:S01]  /*0460*/  LEA R22, P1, R14, c[0x0][0x160], 0x2 ;  /* 0x000058000e167a11 */ /* 0x000fe200078210ff */
[----:B------:R0:W5:Y:S01]  /*0470*/  LDG.E.STRONG.GPU R16, [R10.64] ;  /* 0x000000040a107981 */ /* 0x000162000c1ef900 */
[----:B------:R-:W-:Y:S02]  /*0480*/  LEA.HI.X R7, R24, c[0x0][0x164], R25, 0x2, P0 ;  /* 0x0000590018077a11 */ /* 0x000fe400000f1419 */
[--C-:B-1----:R-:W-:Y:S01]  /*0490*/  LOP3.LUT R12, R20, 0x12, R21.reuse, 0xf6, !PT ;  /* 0x00000012140c7812 */ /* 0x102fe200078ef615 */
[----:B------:R1:W5:Y:S01]  /*04a0*/  LDG.E.STRONG.GPU R15, [R4.64] ;  /* 0x00000004040f7981 */ /* 0x000362000c1ef900 */
[----:B---3--:R-:W-:Y:S02]  /*04b0*/  LEA R8, P0, R18, c[0x0][0x160], 0x2 ;  /* 0x0000580012087a11 */ /* 0x008fe400078010ff */
[----:B------:R-:W-:Y:S02]  /*04c0*/  LOP3.LUT R24, R20, 0x13, R21, 0xf6, !PT ;  /* 0x0000001314187812 */ /* 0x000fe400078ef615 */
[----:B------:R-:W-:-:S02]  /*04d0*/  LEA.HI.X R23, R14, c[0x0][0x164], R25, 0x2, P1 ;  /* 0x000059000e177a11 */ /* 0x000fc400008f1419 */
[----:B----4-:R-:W-:Y:S01]  /*04e0*/  LEA R2, P1, R12, c[0x0][0x160], 0x2 ;  /* 0x000058000c027a11 */ /* 0x010fe200078210ff */
[----:B------:R3:W4:Y:S01]  /*04f0*/  LDG.E.STRONG.GPU R14, [R6.64] ;  /* 0x00000004060e7981 */ /* 0x000722000c1ef900 */
[----:B------:R-:W-:Y:S02]  /*0500*/  LEA.HI.X R9, R18, c[0x0][0x164], R25, 0x2, P0 ;  /* 0x0000590012097a11 */ /* 0x000fe400000f1419 */
[----:B0-----:R-:W-:Y:S01]  /*0510*/  LOP3.LUT R10, R20, 0x14, R21, 0xf6, !PT ;  /* 0x00000014140a7812 */ /* 0x001fe200078ef615 */
[----:B------:R0:W4:Y:S01]  /*0520*/  LDG.E.STRONG.GPU R13, [R22.64] ;  /* 0x00000004160d7981 */ /* 0x000122000c1ef900 */
[----:B------:R-:W-:Y:S02]  /*0530*/  LEA R18, P0, R24, c[0x0][0x160], 0x2 ;  /* 0x0000580018127a11 */ /* 0x000fe400078010ff */
[----:B------:R-:W-:Y:S02]  /*0540*/  LEA.HI.X R3, R12, c[0x0][0x164], R25, 0x2, P1 ;  /* 0x000059000c037a11 */ /* 0x000fe400008f1419 */
[----:B------:R0:W4:Y:S01]  /*0550*/  LDG.E.STRONG.GPU R12, [R8.64] ;  /* 0x00000004080c7981 */ /* 0x000122000c1ef900 */
[----:B-1----:R-:W-:-:S02]  /*0560*/  LEA R4, P1, R10, c[0x0][0x160], 0x2 ;  /* 0x000058000a047a11 */ /* 0x002fc400078210ff */
[----:B------:R-:W-:Y:S01]  /*0570*/  LEA.HI.X R19, R24, c[0x0][0x164], R25, 0x2, P0 ;  /* 0x0000590018137a11 */ /* 0x000fe200000f1419 */
[----:B------:R1:W4:Y:S01]  /*0580*/  LDG.E.STRONG.GPU R11, [R2.64] ;  /* 0x00000004020b7981 */ /* 0x000322000c1ef900 */
[C-C-:B------:R-:W-:Y:S02]  /*0590*/  LOP3.LUT R24, R20.reuse, 0x16, R21.reuse, 0xf6, !PT ;  /* 0x0000001614187812 */ /* 0x140fe400078ef615 */
[----:B0-----:R-:W-:Y:S02]  /*05a0*/  LOP3.LUT R8, R20, 0x15, R21, 0xf6, !PT ;  /* 0x0000001514087812 */ /* 0x001fe400078ef615 */
[----:B------:R-:W-:Y:S02]  /*05b0*/  LEA.HI.X R5, R10, c[0x0][0x164], R25, 0x2, P1 ;  /* 0x000059000a057a11 */ /* 0x000fe400008f1419 */
[----:B---3--:R-:W-:Y:S01]  /*05c0*/  LEA R6, P0, R8, c[0x0][0x160], 0x2 ;  /* 0x0000580008067a11 */ /* 0x008fe200078010ff */
[----:B------:R0:W3:Y:S01]  /*05d0*/  LDG.E.STRONG.GPU R10, [R18.64] ;  /* 0x00000004120a7981 */ /* 0x0000e2000c1ef900 */
[----:B------:R-:W-:-:S02]  /*05e0*/  LEA R22, P1, R24, c[0x0][0x160], 0x2 ;  /* 0x0000580018167a11 */ /* 0x000fc400078210ff */
[--C-:B------:R-:W-:Y:S01]  /*05f0*/  LEA.HI.X R7, R8, c[0x0][0x164], R25.reuse, 0x2, P0 ;  /* 0x0000590008077a11 */ /* 0x100fe200000f1419 */
[----:B------:R1:W3:Y:S01]  /*0600*/  LDG.E.STRONG.GPU R9, [R4.64] ;  /* 0x0000000404097981 */ /* 0x0002e2000c1ef900 */
[----:B------:R-:W-:-:S03]  /*0610*/  LEA.HI.X R23, R24, c[0x0][0x164], R25, 0x2, P1 ;  /* 0x0000590018177a11 */ /* 0x000fc600008f1419 */
[----:B------:R1:W3:Y:S01]  /*0620*/  LDG.E.STRONG.GPU R8, [R6.64] ;  /* 0x0000000406087981 */ /* 0x0002e2000c1ef900 */
[----:B0-----:R-:W-:-:S04]  /*0630*/  LOP3.LUT R18, R20, 0x17, R21, 0xf6, !PT ;  /* 0x0000001714127812 */ /* 0x001fc800078ef615 */
[----:B-1----:R-:W-:Y:S01]  /*0640*/  LEA R2, P0, R18, c[0x0][0x160], 0x2 ;  /* 0x0000580012027a11 */ /* 0x002fe200078010ff */
[----:B------:R0:W3:Y:S01]  /*0650*/  LDG.E.STRONG.GPU R7, [R22.64] ;  /* 0x0000000416077981 */ /* 0x0000e2000c1ef900 */
[----:B------:R-:W-:Y:S02]  /*0660*/  LOP3.LUT R24, R20, 0x19, R21, 0xf6, !PT ;  /* 0x0000001914187812 */ /* 0x000fe400078ef615 */
[----:B------:R-:W-:Y:S02]  /*0670*/  LEA.HI.X R3, R18, c[0x0][0x164], R25, 0x2, P0 ;  /* 0x0000590012037a11 */ /* 0x000fe400000f1419 */
[----:B0-----:R-:W-:-:S03]  /*0680*/  LOP3.LUT R22, R20, 0x18, R21, 0xf6, !PT ;  /* 0x0000001814167812 */ /* 0x001fc600078ef615 */
[----:B------:R0:W3:Y:S01]  /*0690*/  LDG.E.STRONG.GPU R6, [R2.64] ;  /* 0x0000000402067981 */ /* 0x0000e2000c1ef900 */
[----:B------:R-:W-:Y:S02]  /*06a0*/  LEA R18, P1, R24, c[0x0][0x160], 0x2 ;  /* 0x0000580018127a11 */ /* 0x000fe400078210ff */
[----:B------:R-:W-:Y:S02]  /*06b0*/  LEA R4, P0, R22, c[0x0][0x160], 0x2 ;  /* 0x0000580016047a11 */ /* 0x000fe400078010ff */
[--C-:B------:R-:W-:Y:S02]  /*06c0*/  LEA.HI.X R19, R24, c[0x0][0x164], R25.reuse, 0x2, P1 ;  /* 0x0000590018137a11 */ /* 0x100fe400008f1419 */
[----:B------:R-:W-:Y:S02]  /*06d0*/  LEA.HI.X R5, R22, c[0x0][0x164], R25, 0x2, P0 ;  /* 0x0000590016057a11 */ /* 0x000fe400000f1419 */
[----:B------:R-:W-:-:S04]  /*06e0*/  LOP3.LUT R24, R20, 0x1b, R21, 0xf6, !PT ;  /* 0x0000001b14187812 */ /* 0x000fc800078ef615 */
[----:B------:R1:W3:Y:S01]  /*06f0*/  LDG.E.STRONG.GPU R5, [R4.64] ;  /* 0x0000000404057981 */ /* 0x0002e2000c1ef900 */
[----:B------:R-:W-:-:S03]  /*0700*/  LEA R22, P1, R24, c[0x0][0x160], 0x2 ;  /* 0x0000580018167a11 */ /* 0x000fc600078210ff */
[----:B-1----:R1:W3:Y:S01]  /*0710*/  LDG.E.STRONG.GPU R4, [R18.64] ;  /* 0x0000000412047981 */ /* 0x0022e2000c1ef900 */
[----:B------:R-:W-:Y:S02]  /*0720*/  LEA.HI.X R23, R24, c[0x0][0x164], R25, 0x2, P1 ;  /* 0x0000590018177a11 */ /* 0x000fe400008f1419 */
[----:B-1----:R-:W-:-:S04]  /*0730*/  LOP3.LUT R18, R20, 0x1a, R21, 0xf6, !PT ;  /* 0x0000001a14127812 */ /* 0x002fc800078ef615 */
[----:B0-----:R-:W-:Y:S02]  /*0740*/  LEA R2, P0, R18, c[0x0][0x160], 0x2 ;  /* 0x0000580012027a11 */ /* 0x001fe400078010ff */
[----:B------:R-:W-:Y:S02]  /*0750*/  LOP3.LUT R24, R20, 0x1c, R21, 0xf6, !PT ;  /* 0x0000001c14187812 */ /* 0x000fe400078ef615 */
[----:B------:R-:W-:Y:S02]  /*0760*/  LEA.HI.X R3, R18, c[0x0][0x164], R25, 0x2, P0 ;  /* 0x0000590012037a11 */ /* 0x000fe400000f1419 */
[----:B------:R-:W-:-:S04]  /*0770*/  LEA R18, P0, R24, c[0x0][0x160], 0x2 ;  /* 0x0000580018127a11 */ /* 0x000fc800078010ff */
[----:B------:R0:W3:Y:S01]  /*0780*/  LDG.E.STRONG.GPU R3, [R2.64] ;  /* 0x0000000402037981 */ /* 0x0000e2000c1ef900 */
[----:B------:R-:W-:Y:S02]  /*0790*/  LEA.HI.X R19, R24, c[0x0][0x164], R25, 0x2, P0 ;  /* 0x0000590018137a11 */ /* 0x000fe400000f1419 */
[C---:B------:R-:W-:Y:S02]  /*07a0*/  LOP3.LUT R24, R20.reuse, 0x1e, R21, 0xf6, !PT ;  /* 0x0000001e14187812 */ /* 0x040fe400078ef615 */
[C---:B------:R-:W-:Y:S02]  /*07b0*/  LOP3.LUT R37, R20.reuse, 0x1f, R37, 0xf4, !PT ;  /* 0x0000001f14257812 */ /* 0x040fe400078ef425 */
[----:B------:R-:W3:Y:S04]  /*07c0*/  LDG.E.STRONG.GPU R19, [R18.64] ;  /* 0x0000000412137981 */ /* 0x000ee8000c1ef900 */
[----:B0-----:R0:W3:Y:S02]  /*07d0*/  LDG.E.STRONG.GPU R2, [R22.64] ;  /* 0x0000000416027981 */ /* 0x0010e4000c1ef900 */
[----:B0-----:R-:W-:-:S04]  /*07e0*/  LOP3.LUT R22, R20, 0x1d, R21, 0xf6, !PT ;  /* 0x0000001d14167812 */ /* 0x001fc800078ef615 */
[----:B------:R-:W-:-:S04]  /*07f0*/  LEA R20, P0, R22, c[0x0][0x160], 0x2 ;  /* 0x0000580016147a11 */ /* 0x000fc800078010ff */
[----:B------:R-:W-:Y:S02]  /*0800*/  LEA.HI.X R21, R22, c[0x0][0x164], R25, 0x2, P0 ;  /* 0x0000590016157a11 */ /* 0x000fe400000f1419 */
[----:B------:R-:W-:-:S03]  /*0810*/  LEA R22, P0, R24, c[0x0][0x160], 0x2 ;  /* 0x0000580018167a11 */ /* 0x000fc600078010ff */
[----:B------:R-:W3:Y:S01]  /*0820*/  LDG.E.STRONG.GPU R20, [R20.64] ;  /* 0x0000000414147981 */ /* 0x000ee2000c1ef900 */
[----:B------:R-:W-:Y:S02]  /*0830*/  LEA.HI.X R23, R24, c[0x0][0x164], R25, 0x2, P0 ;  /* 0x0000590018177a11 */ /* 0x000fe400000f1419 */
[----:B------:R-:W-:-:S04]  /*0840*/  LEA R24, P0, R37, c[0x0][0x160], 0x2 ;  /* 0x0000580025187a11 */ /* 0x000fc800078010ff */
[----:B------:R-:W3:Y:S01]  /*0850*/  LDG.E.STRONG.GPU R23, [R22.64] ;  /* 0x0000000416177981 */ /* 0x000ee2000c1ef900 */
[----:B------:R-:W-:-:S05]  /*0860*/  LEA.HI.X R25, R37, c[0x0][0x164], R25, 0x2, P0 ;  /* 0x0000590025197a11 */ /* 0x000fca00000f1419 */
[----:B------:R-:W3:Y:S01]  /*0870*/  LDG.E.STRONG.GPU R24, [R24.64] ;  /* 0x0000000418187981 */ /* 0x000ee2000c1ef900 */
[----:B--2---:R-:W-:-:S04]  /*0880*/  IADD3 R0, R35, R36, R0 ;  /* 0x0000002423007210 */ /* 0x004fc80007ffe000 */
[----:B-----5:R-:W-:-:S04]  /*0890*/  IADD3 R0, R33, R34, R0 ;  /* 0x0000002221007210 */ /* 0x020fc80007ffe000 */
[----:B------:R-:W-:-:S04]  /*08a0*/  IADD3 R0, R31, R32, R0 ;  /* 0x000000201f007210 */ /* 0x000fc80007ffe000 */
[----:B------:R-:W-:-:S04]  /*08b0*/  IADD3 R0, R29, R30, R0 ;  /* 0x0000001e1d007210 */ /* 0x000fc80007ffe000 */
[----:B------:R-:W-:-:S04]  /*08c0*/  IADD3 R0, R27, R28, R0 ;  /* 0x0000001c1b007210 */ /* 0x000fc80007ffe000 */
[----:B------:R-:W-:-:S04]  /*08d0*/  IADD3 R0, R17, R26, R0 ;  /* 0x0000001a11007210 */ /* 0x000fc80007ffe000 */
[----:B------:R-:W-:-:S04]  /*08e0*/  IADD3 R0, R15, R16, R0 ;  /* 0x000000100f007210 */ /* 0x000fc80007ffe000 */
[----:B----4-:R-:W-:-:S04]  /*08f0*/  IADD3 R0, R13, R14, R0 ;  /* 0x0000000e0d007210 */ /* 0x010fc80007ffe000 */
[----:B------:R-:W-:-:S04]  /*0900*/  IADD3 R0, R11, R12, R0 ;  /* 0x0000000c0b007210 */ /* 0x000fc80007ffe000 */
[----:B---3--:R-:W-:-:S04]  /*0910*/  IADD3 R0, R9, R10, R0 ;  /* 0x0000000a09007210 */ /* 0x008fc80007ffe000 */
[----:B------:R-:W-:-:S04]  /*0920*/  IADD3 R0, R7, R8, R0 ;  /* 0x0000000807007210 */ /* 0x000fc80007ffe000 */
[----:B------:R-:W-:-:S04]  /*0930*/  IADD3 R0, R5, R6, R0 ;  /* 0x0000000605007210 */ /* 0x000fc80007ffe000 */
[----:B------:R-:W-:-:S04]  /*0940*/  IADD3 R0, R3, R4, R0 ;  /* 0x0000000403007210 */ /* 0x000fc80007ffe000 */
[----:B------:R-:W-:-:S04]  /*0950*/  IADD3 R0, R19, R2, R0 ;  /* 0x0000000213007210 */ /* 0x000fc80007ffe000 */
[----:B------:R-:W-:-:S05]  /*0960*/  IADD3 R23, R23, R20, R0 ;  /* 0x0000001417177210 */ /* 0x000fca0007ffe000 */
[----:B------:R-:W-:-:S05]  /*0970*/  IMAD.IADD R23, R23, 0x1, R24 ;  /* 0x0000000117177824 */ /* 0x000fca00078e0218 */
[----:B------:R-:W-:-:S13]  /*0980*/  ISETP.NE.AND P0, PT, R23, RZ, PT ;  /* 0x000000ff1700720c */ /* 0x000fda0003f05270 */
[----:B------:R-:W-:Y:S05]  /*0990*/  @!P0 EXIT ;  /* 0x000000000000894d */ /* 0x000fea0003800000 */
[----:B------:R-:W-:Y:S02]  /*09a0*/  IMAD.MOV.U32 R2, RZ, RZ, c[0x0][0x168] ;  /* 0x00005a00ff027624 */ /* 0x000fe400078e00ff */
[----:B------:R-:W-:-:S05]  /*09b0*/  IMAD.MOV.U32 R3, RZ, RZ, c[0x0][0x16c] ;  /* 0x00005b00ff037624 */ /* 0x000fca00078e00ff */
[----:B------:R-:W-:Y:S01]  /*09c0*/  STG.E [R2.64], R23 ;  /* 0x0000001702007986 */ /* 0x000fe2000c101904 */
[----:B------:R-:W-:Y:S05]  /*09d0*/  EXIT ;  /* 0x000000000000794d */ /* 0x000fea0003800000 */
.L_x_1:
        /* <DEDUP_REMOVED lines=10> */
.L_x_3:
